//
// Generated by NVIDIA NVVM Compiler
//
// Compiler Build ID: CL-36424714
// Cuda compilation tools, release 13.0, V13.0.88
// Based on NVVM 20.0.0
//

.version 9.0
.target sm_100
.address_size 64

	// .globl	_Z9stencil1DPfS_
// _ZZ9stencil1DPfS_E4tile has been demoted

.visible .entry _Z9stencil1DPfS_(
	.param .u64 .ptr .align 1 _Z9stencil1DPfS__param_0,
	.param .u64 .ptr .align 1 _Z9stencil1DPfS__param_1
)
{
	.reg .pred 	%p<7>;
	.reg .b32 	%r<10>;
	.reg .b32 	%f<19>;
	.reg .b64 	%rd<11>;
	// demoted variable
	.shared .align 4 .b8 _ZZ9stencil1DPfS_E4tile[1032];
	ld.param.u64 	%rd4, [_Z9stencil1DPfS__param_0];
	ld.param.u64 	%rd3, [_Z9stencil1DPfS__param_1];
	cvta.to.global.u64 	%rd1, %rd4;
	mov.u32 	%r5, %ctaid.x;
	mov.u32 	%r1, %ntid.x;
	mov.u32 	%r2, %tid.x;
	mad.lo.s32 	%r3, %r5, %r1, %r2;
	setp.gt.s32 	%p1, %r3, 1023;
	mul.wide.s32 	%rd5, %r3, 4;
	add.s64 	%rd2, %rd1, %rd5;
	mov.f32 	%f16, 0f00000000;
	@%p1 bra 	$L__BB0_2;
	ld.global.f32 	%f16, [%rd2];
$L__BB0_2:
	shl.b32 	%r6, %r2, 2;
	mov.u32 	%r7, _ZZ9stencil1DPfS_E4tile;
	add.s32 	%r4, %r7, %r6;
	st.shared.f32 	[%r4+4], %f16;
	setp.ne.s32 	%p2, %r2, 0;
	@%p2 bra 	$L__BB0_6;
	setp.lt.s32 	%p3, %r3, 1;
	mov.f32 	%f17, 0f00000000;
	@%p3 bra 	$L__BB0_5;
	add.s32 	%r8, %r3, -1;
	mul.wide.u32 	%rd6, %r8, 4;
	add.s64 	%rd7, %rd1, %rd6;
	ld.global.f32 	%f17, [%rd7];
$L__BB0_5:
	st.shared.f32 	[_ZZ9stencil1DPfS_E4tile], %f17;
$L__BB0_6:
	add.s32 	%r9, %r1, -1;
	setp.ne.s32 	%p4, %r2, %r9;
	@%p4 bra 	$L__BB0_10;
	setp.gt.s32 	%p5, %r3, 1022;
	mov.f32 	%f18, 0f00000000;
	@%p5 bra 	$L__BB0_9;
	ld.global.f32 	%f18, [%rd2+4];
$L__BB0_9:
	st.shared.f32 	[%r4+8], %f18;
$L__BB0_10:
	bar.sync 	0;
	setp.gt.s32 	%p6, %r3, 1023;
	@%p6 bra 	$L__BB0_12;
	ld.shared.f32 	%f10, [%r4];
	ld.shared.f32 	%f11, [%r4+4];
	mul.f32 	%f12, %f10, %f11;
	ld.shared.f32 	%f13, [%r4+8];
	mul.f32 	%f14, %f12, %f13;
	div.rn.f32 	%f15, %f14, 0f40400000;
	cvta.to.global.u64 	%rd8, %rd3;
	add.s64 	%rd10, %rd8, %rd5;
	st.global.f32 	[%rd10], %f15;
$L__BB0_12:
	ret;

}


// ===== COMPILED SASS (sm_100) =====

	.target	sm_100

	.elftype	@"ET_EXEC"


//--------------------- .note.nv.tkinfo           --------------------------
	.section	.note.nv.tkinfo,"",@"SHT_NOTE"
	.sectionflags	@"SHF_NOTE_NV_TKINFO"
	.tkinfo
        /*0018*/ 	.word	0x00000002
        /*0030*/ 	.string	""
        /*0030*/ 	.string	"ptxas"
        /*0030*/ 	.string	"Cuda compilation tools, release 13.0, V13.0.88"
        /*0030*/ 	.string	"Build cuda_13.0.r13.0/compiler.36424714_0"
        /*0030*/ 	.string	"-arch sm_100 -m 64 "



//--------------------- .note.nv.cuinfo           --------------------------
	.section	.note.nv.cuinfo,"",@"SHT_NOTE"
	.sectionflags	@"SHF_NOTE_NV_CUINFO"
        /*0018*/ 	.short	0x0002
        /*001a*/ 	.short	0x0064
        /*001c*/ 	.short	0x0082
	.zero		2


//--------------------- .nv.info                  --------------------------
	.section	.nv.info,"",@"SHT_CUDA_INFO"
	.align	4


	//----- nvinfo : EIATTR_REGCOUNT
	.align		4
        /*0000*/ 	.byte	0x04, 0x2f
        /*0002*/ 	.short	(.L_1 - .L_0)
	.align		4
.L_0:
        /*0004*/ 	.word	index@(_Z9stencil1DPfS_)
        /*0008*/ 	.word	0x0000000e


	//----- nvinfo : EIATTR_FRAME_SIZE
	.align		4
.L_1:
        /*000c*/ 	.byte	0x04, 0x11
        /*000e*/ 	.short	(.L_3 - .L_2)
	.align		4
.L_2:
        /*0010*/ 	.word	index@($__internal_0_$__cuda_sm3x_div_rn_noftz_f32_slowpath)
        /*0014*/ 	.word	0x00000000


	//----- nvinfo : EIATTR_FRAME_SIZE
	.align		4
.L_3:
        /*0018*/ 	.byte	0x04, 0x11
        /*001a*/ 	.short	(.L_5 - .L_4)
	.align		4
.L_4:
        /*001c*/ 	.word	index@(_Z9stencil1DPfS_)
        /*0020*/ 	.word	0x00000000


	//----- nvinfo : EIATTR_MIN_STACK_SIZE
	.align		4
.L_5:
        /*0024*/ 	.byte	0x04, 0x12
        /*0026*/ 	.short	(.L_7 - .L_6)
	.align		4
.L_6:
        /*0028*/ 	.word	index@(_Z9stencil1DPfS_)
        /*002c*/ 	.word	0x00000000
.L_7:


//--------------------- .nv.compat                --------------------------
	.section	.nv.compat,"",@"SHT_CUDA_COMPAT_INFO"
	.align	4
        /*0000*/ 	.byte	0x02, 0x09, 0x00, 0x00, 0x02, 0x02, 0x01, 0x00, 0x02, 0x05, 0x05, 0x00, 0x03, 0x07, 0x01, 0x01
        /*0010*/ 	.byte	0x02, 0x03, 0x00, 0x00, 0x02, 0x06, 0x01, 0x00, 0x04, 0x0b, 0x08, 0x00, 0x01, 0x00, 0x00, 0x00
        /*0020*/ 	.byte	0x00, 0x00, 0x00, 0x00


//--------------------- .nv.info._Z9stencil1DPfS_ --------------------------
	.section	.nv.info._Z9stencil1DPfS_,"",@"SHT_CUDA_INFO"
	.sectionflags	@""
	.align	4


	//----- nvinfo : EIATTR_CUDA_API_VERSION
	.align		4
        /*0000*/ 	.byte	0x04, 0x37
        /*0002*/ 	.short	(.L_9 - .L_8)
.L_8:
        /*0004*/ 	.word	0x00000082


	//----- nvinfo : EIATTR_KPARAM_INFO
	.align		4
.L_9:
        /*0008*/ 	.byte	0x04, 0x17
        /*000a*/ 	.short	(.L_11 - .L_10)
.L_10:
        /*000c*/ 	.word	0x00000000
        /*0010*/ 	.short	0x0001
        /*0012*/ 	.short	0x0008
        /*0014*/ 	.byte	0x00, 0xf5, 0x21, 0x00


	//----- nvinfo : EIATTR_KPARAM_INFO
	.align		4
.L_11:
        /*0018*/ 	.byte	0x04, 0x17
        /*001a*/ 	.short	(.L_13 - .L_12)
.L_12:
        /*001c*/ 	.word	0x00000000
        /*0020*/ 	.short	0x0000
        /*0022*/ 	.short	0x0000
        /*0024*/ 	.byte	0x00, 0xf5, 0x21, 0x00


	//----- nvinfo : EIATTR_SPARSE_MMA_MASK
	.align		4
.L_13:
        /*0028*/ 	.byte	0x03, 0x50
        /*002a*/ 	.short	0x0000


	//----- nvinfo : EIATTR_MAXREG_COUNT
	.align		4
        /*002c*/ 	.byte	0x03, 0x1b
        /*002e*/ 	.short	0x00ff


	//----- nvinfo : EIATTR_NUM_BARRIERS
	.align		4
        /*0030*/ 	.byte	0x02, 0x4c
        /*0032*/ 	.byte	0x01
	.zero		1


	//----- nvinfo : EIATTR_MERCURY_ISA_VERSION
	.align		4
        /*0034*/ 	.byte	0x03, 0x5f
        /*0036*/ 	.short	0x0101


	//----- nvinfo : EIATTR_VRC_CTA_INIT_COUNT
	.align		4
        /*0038*/ 	.byte	0x02, 0x4a
	.zero		1
	.zero		1


	//----- nvinfo : EIATTR_EXIT_INSTR_OFFSETS
	.align		4
        /*003c*/ 	.byte	0x04, 0x1c
        /*003e*/ 	.short	(.L_15 - .L_14)


	//   ....[0]....
.L_14:
        /*0040*/ 	.word	0x000002a0


	//   ....[1]....
        /*0044*/ 	.word	0x00000400


	//----- nvinfo : EIATTR_CRS_STACK_SIZE
	.align		4
.L_15:
        /*0048*/ 	.byte	0x04, 0x1e
        /*004a*/ 	.short	(.L_17 - .L_16)
.L_16:
        /*004c*/ 	.word	0x00000000


	//----- nvinfo : EIATTR_CBANK_PARAM_SIZE
	.align		4
.L_17:
        /*0050*/ 	.byte	0x03, 0x19
        /*0052*/ 	.short	0x0010


	//----- nvinfo : EIATTR_PARAM_CBANK
	.align		4
        /*0054*/ 	.byte	0x04, 0x0a
        /*0056*/ 	.short	(.L_19 - .L_18)
	.align		4
.L_18:
        /*0058*/ 	.word	index@(.nv.constant0._Z9stencil1DPfS_)
        /*005c*/ 	.short	0x0380
        /*005e*/ 	.short	0x0010


	//----- nvinfo : EIATTR_SW_WAR
	.align		4
.L_19:
        /*0060*/ 	.byte	0x04, 0x36
        /*0062*/ 	.short	(.L_21 - .L_20)
.L_20:
        /*0064*/ 	.word	0x00000008
.L_21:


//--------------------- .nv.callgraph             --------------------------
	.section	.nv.callgraph,"",@"SHT_CUDA_CALLGRAPH"
	.align	4
	.sectionentsize	8
	.align		4
        /*0000*/ 	.word	0x00000000
	.align		4
        /*0004*/ 	.word	0xffffffff
	.align		4
        /*0008*/ 	.word	0x00000000
	.align		4
        /*000c*/ 	.word	0xfffffffe
	.align		4
        /*0010*/ 	.word	0x00000000
	.align		4
        /*0014*/ 	.word	0xfffffffd
	.align		4
        /*0018*/ 	.word	0x00000000
	.align		4
        /*001c*/ 	.word	0xfffffffc


//--------------------- .text._Z9stencil1DPfS_    --------------------------
	.section	.text._Z9stencil1DPfS_,"ax",@progbits
	.align	128
        .global         _Z9stencil1DPfS_
        .type           _Z9stencil1DPfS_,@function
        .size           _Z9stencil1DPfS_,(.L_x_23 - _Z9stencil1DPfS_)
        .other          _Z9stencil1DPfS_,@"STO_CUDA_ENTRY STV_DEFAULT"
_Z9stencil1DPfS_:
.text._Z9stencil1DPfS_:
[----:B------:R-:W-:Y:S01]  /*0000*/  LDC R1, c[0x0][0x37c] ;  /* 0x0000df00ff017b82 */ /* 0x000fe20000000800 */
[----:B------:R-:W0:Y:S07]  /*0010*/  S2R R11, SR_TID.X ;  /* 0x00000000000b7919 */ /* 0x000e2e0000002100 */
[----:B------:R-:W0:Y:S01]  /*0020*/  S2UR UR4, SR_CTAID.X ;  /* 0x00000000000479c3 */ /* 0x000e220000002500 */
[----:B------:R-:W1:Y:S01]  /*0030*/  LDCU.64 UR6, c[0x0][0x358] ;  /* 0x00006b00ff0677ac */ /* 0x000e620008000a00 */
[----:B------:R-:W-:-:S06]  /*0040*/  IMAD.MOV.U32 R0, RZ, RZ, RZ ;  /* 0x000000ffff007224 */ /* 0x000fcc00078e00ff */
[----:B------:R-:W0:Y:S08]  /*0050*/  LDC R8, c[0x0][0x360] ;  /* 0x0000d800ff087b82 */ /* 0x000e300000000800 */
[----:B------:R-:W2:Y:S01]  /*0060*/  LDC.64 R6, c[0x0][0x380] ;  /* 0x0000e000ff067b82 */ /* 0x000ea20000000a00 */
[----:B0-----:R-:W-:-:S05]  /*0070*/  IMAD R2, R8, UR4, R11 ;  /* 0x0000000408027c24 */ /* 0x001fca000f8e020b */
[C---:B------:R-:W-:Y:S01]  /*0080*/  ISETP.GT.AND P0, PT, R2.reuse, 0x3ff, PT ;  /* 0x000003ff0200780c */ /* 0x040fe20003f04270 */
[----:B--2---:R-:W-:-:S12]  /*0090*/  IMAD.WIDE R4, R2, 0x4, R6 ;  /* 0x0000000402047825 */ /* 0x004fd800078e0206 */
[----:B-1----:R-:W2:Y:S01]  /*00a0*/  @!P0 LDG.E R0, desc[UR6][R4.64] ;  /* 0x0000000604008981 */ /* 0x002ea2000c1e1900 */
[----:B------:R-:W0:Y:S01]  /*00b0*/  S2UR UR5, SR_CgaCtaId ;  /* 0x00000000000579c3 */ /* 0x000e220000008800 */
[----:B------:R-:W-:Y:S01]  /*00c0*/  UMOV UR4, 0x400 ;  /* 0x0000040000047882 */ /* 0x000fe20000000000 */
[----:B------:R-:W-:Y:S01]  /*00d0*/  ISETP.NE.AND P1, PT, R11, RZ, PT ;  /* 0x000000ff0b00720c */ /* 0x000fe20003f25270 */
[----:B------:R-:W-:Y:S01]  /*00e0*/  BSSY.RECONVERGENT B0, `(.L_x_0) ;  /* 0x000000e000007945 */ /* 0x000fe20003800200 */
[----:B0-----:R-:W-:-:S06]  /*00f0*/  ULEA UR4, UR5, UR4, 0x18 ;  /* 0x0000000405047291 */ /* 0x001fcc000f8ec0ff */
[----:B------:R-:W-:-:S05]  /*0100*/  LEA R3, R11, UR4, 0x2 ;  /* 0x000000040b037c11 */ /* 0x000fca000f8e10ff */
[----:B--2---:R0:W-:Y:S01]  /*0110*/  STS [R3+0x4], R0 ;  /* 0x0000040003007388 */ /* 0x0041e20000000800 */
[----:B------:R-:W-:Y:S05]  /*0120*/  @P1 BRA `(.L_x_1) ;  /* 0x0000000000241947 */ /* 0x000fea0003800000 */
[----:B------:R-:W-:Y:S01]  /*0130*/  ISETP.GE.AND P1, PT, R2, 0x1, PT ;  /* 0x000000010200780c */ /* 0x000fe20003f26270 */
[----:B------:R-:W-:Y:S01]  /*0140*/  BSSY.RECONVERGENT B1, `(.L_x_2) ;  /* 0x0000006000017945 */ /* 0x000fe20003800200 */
[----:B0-----:R-:W-:-:S11]  /*0150*/  IMAD.MOV.U32 R0, RZ, RZ, RZ ;  /* 0x000000ffff007224 */ /* 0x001fd600078e00ff */
[----:B------:R-:W-:Y:S05]  /*0160*/  @!P1 BRA `(.L_x_3) ;  /* 0x00000000000c9947 */ /* 0x000fea0003800000 */
[----:B------:R-:W-:-:S04]  /*0170*/  VIADD R9, R2, 0xffffffff ;  /* 0xffffffff02097836 */ /* 0x000fc80000000000 */
[----:B------:R-:W-:-:S05]  /*0180*/  IMAD.WIDE.U32 R6, R9, 0x4, R6 ;  /* 0x0000000409067825 */ /* 0x000fca00078e0006 */
[----:B------:R0:W5:Y:S02]  /*0190*/  LDG.E R0, desc[UR6][R6.64] ;  /* 0x0000000606007981 */ /* 0x000164000c1e1900 */
.L_x_3:
[----:B------:R-:W-:Y:S05]  /*01a0*/  BSYNC.RECONVERGENT B1 ;  /* 0x0000000000017941 */ /* 0x000fea0003800200 */
.L_x_2:
[----:B-----5:R1:W-:Y:S02]  /*01b0*/  STS [UR4], R0 ;  /* 0x00000000ff007988 */ /* 0x0203e40008000804 */
.L_x_1:
[----:B------:R-:W-:Y:S05]  /*01c0*/  BSYNC.RECONVERGENT B0 ;  /* 0x0000000000007941 */ /* 0x000fea0003800200 */
.L_x_0:
[----:B01----:R-:W-:Y:S01]  /*01d0*/  VIADD R0, R8, 0xffffffff ;  /* 0xffffffff08007836 */ /* 0x003fe20000000000 */
[----:B------:R-:W-:Y:S04]  /*01e0*/  BSSY.RECONVERGENT B0, `(.L_x_4) ;  /* 0x000000a000007945 */ /* 0x000fe80003800200 */
[----:B------:R-:W-:-:S13]  /*01f0*/  ISETP.NE.AND P1, PT, R11, R0, PT ;  /* 0x000000000b00720c */ /* 0x000fda0003f25270 */
[----:B------:R-:W-:Y:S05]  /*0200*/  @P1 BRA `(.L_x_5) ;  /* 0x00000000001c1947 */ /* 0x000fea0003800000 */
[----:B------:R-:W-:Y:S01]  /*0210*/  ISETP.GT.AND P1, PT, R2, 0x3fe, PT ;  /* 0x000003fe0200780c */ /* 0x000fe20003f24270 */
[----:B------:R-:W-:Y:S01]  /*0220*/  BSSY.RECONVERGENT B1, `(.L_x_6) ;  /* 0x0000004000017945 */ /* 0x000fe20003800200 */
[----:B------:R-:W-:-:S11]  /*0230*/  IMAD.MOV.U32 R0, RZ, RZ, RZ ;  /* 0x000000ffff007224 */ /* 0x000fd600078e00ff */
[----:B------:R-:W-:Y:S05]  /*0240*/  @P1 BRA `(.L_x_7) ;  /* 0x0000000000041947 */ /* 0x000fea0003800000 */
[----:B------:R0:W5:Y:S02]  /*0250*/  LDG.E R0, desc[UR6][R4.64+0x4] ;  /* 0x0000040604007981 */ /* 0x000164000c1e1900 */
.L_x_7:
[----:B------:R-:W-:Y:S05]  /*0260*/  BSYNC.RECONVERGENT B1 ;  /* 0x0000000000017941 */ /* 0x000fea0003800200 */
.L_x_6:
[----:B-----5:R1:W-:Y:S02]  /*0270*/  STS [R3+0x8], R0 ;  /* 0x0000080003007388 */ /* 0x0203e40000000800 */
.L_x_5:
[----:B------:R-:W-:Y:S05]  /*0280*/  BSYNC.RECONVERGENT B0 ;  /* 0x0000000000007941 */ /* 0x000fea0003800200 */
.L_x_4:
[----:B------:R-:W-:Y:S06]  /*0290*/  BAR.SYNC.DEFER_BLOCKING 0x0 ;  /* 0x0000000000007b1d */ /* 0x000fec0000010000 */
[----:B------:R-:W-:Y:S05]  /*02a0*/  @P0 EXIT ;  /* 0x000000000000094d */ /* 0x000fea0003800000 */
[----:B-1----:R-:W-:Y:S01]  /*02b0*/  LDS R0, [R3] ;  /* 0x0000000003007984 */ /* 0x002fe20000000800 */
[----:B------:R-:W-:Y:S01]  /*02c0*/  IMAD.MOV.U32 R9, RZ, RZ, 0x3eaaaaab ;  /* 0x3eaaaaabff097424 */ /* 0x000fe200078e00ff */
[----:B------:R-:W-:Y:S01]  /*02d0*/  BSSY.RECONVERGENT B1, `(.L_x_8) ;  /* 0x000000f000017945 */ /* 0x000fe20003800200 */
[----:B0-----:R-:W-:Y:S01]  /*02e0*/  IMAD.MOV.U32 R4, RZ, RZ, 0x40400000 ;  /* 0x40400000ff047424 */ /* 0x001fe200078e00ff */
[----:B------:R-:W0:Y:S03]  /*02f0*/  LDS R5, [R3+0x4] ;  /* 0x0000040003057984 */ /* 0x000e260000000800 */
[----:B------:R-:W-:Y:S01]  /*0300*/  FFMA R4, R9, -R4, 1 ;  /* 0x3f80000009047423 */ /* 0x000fe20000000804 */
[----:B------:R-:W1:Y:S01]  /*0310*/  LDS R7, [R3+0x8] ;  /* 0x0000080003077984 */ /* 0x000e620000000800 */
[----:B0-----:R-:W-:Y:S02]  /*0320*/  FMUL R0, R0, R5 ;  /* 0x0000000500007220 */ /* 0x001fe40000400000 */
[----:B------:R-:W-:-:S02]  /*0330*/  FFMA R5, R4, R9, 0.3333333432674407959 ;  /* 0x3eaaaaab04057423 */ /* 0x000fc40000000009 */
[----:B-1----:R-:W-:-:S04]  /*0340*/  FMUL R0, R0, R7 ;  /* 0x0000000700007220 */ /* 0x002fc80000400000 */
[----:B------:R-:W0:Y:S01]  /*0350*/  FCHK P0, R0, 3 ;  /* 0x4040000000007902 */ /* 0x000e220000000000 */
[----:B------:R-:W-:-:S04]  /*0360*/  FFMA R4, R0, R5, RZ ;  /* 0x0000000500047223 */ /* 0x000fc800000000ff */
[----:B------:R-:W-:-:S04]  /*0370*/  FFMA R6, R4, -3, R0 ;  /* 0xc040000004067823 */ /* 0x000fc80000000000 */
[----:B------:R-:W-:Y:S01]  /*0380*/  FFMA R7, R5, R6, R4 ;  /* 0x0000000605077223 */ /* 0x000fe20000000004 */
[----:B0-----:R-:W-:Y:S06]  /*0390*/  @!P0 BRA `(.L_x_9) ;  /* 0x0000000000088947 */ /* 0x001fec0003800000 */
[----:B------:R-:W-:-:S07]  /*03a0*/  MOV R4, 0x3c0 ;  /* 0x000003c000047802 */ /* 0x000fce0000000f00 */
[----:B------:R-:W-:Y:S05]  /*03b0*/  CALL.REL.NOINC `($__internal_0_$__cuda_sm3x_div_rn_noftz_f32_slowpath) ;  /* 0x0000000000147944 */ /* 0x000fea0003c00000 */
.L_x_9:
[----:B------:R-:W-:Y:S05]  /*03c0*/  BSYNC.RECONVERGENT B1 ;  /* 0x0000000000017941 */ /* 0x000fea0003800200 */
.L_x_8:
[----:B------:R-:W0:Y:S02]  /*03d0*/  LDC.64 R4, c[0x0][0x388] ;  /* 0x0000e200ff047b82 */ /* 0x000e240000000a00 */
[----:B0-----:R-:W-:-:S05]  /*03e0*/  IMAD.WIDE R2, R2, 0x4, R4 ;  /* 0x0000000402027825 */ /* 0x001fca00078e0204 */
[----:B------:R-:W-:Y:S01]  /*03f0*/  STG.E desc[UR6][R2.64], R7 ;  /* 0x0000000702007986 */ /* 0x000fe2000c101906 */
[----:B------:R-:W-:Y:S05]  /*0400*/  EXIT ;  /* 0x000000000000794d */ /* 0x000fea0003800000 */
        .weak           $__internal_0_$__cuda_sm3x_div_rn_noftz_f32_slowpath
        .type           $__internal_0_$__cuda_sm3x_div_rn_noftz_f32_slowpath,@function
        .size           $__internal_0_$__cuda_sm3x_div_rn_noftz_f32_slowpath,(.L_x_23 - $__internal_0_$__cuda_sm3x_div_rn_noftz_f32_slowpath)
$__internal_0_$__cuda_sm3x_div_rn_noftz_f32_slowpath:
[--C-:B------:R-:W-:Y:S01]  /*0410*/  SHF.R.U32.HI R3, RZ, 0x17, R0.reuse ;  /* 0x00000017ff037819 */ /* 0x100fe20000011600 */
[----:B------:R-:W-:Y:S04]  /*0420*/  BSSY.RECONVERGENT B0, `(.L_x_10) ;  /* 0x000005c000007945 */ /* 0x000fe80003800200 */
[----:B------:R-:W-:Y:S01]  /*0430*/  BSSY.RELIABLE B2, `(.L_x_11) ;  /* 0x000001a000027945 */ /* 0x000fe20003800100 */
[----:B------:R-:W-:Y:S01]  /*0440*/  IMAD.MOV.U32 R5, RZ, RZ, R0 ;  /* 0x000000ffff057224 */ /* 0x000fe200078e0000 */
[----:B------:R-:W-:-:S05]  /*0450*/  LOP3.LUT R3, R3, 0xff, RZ, 0xc0, !PT ;  /* 0x000000ff03037812 */ /* 0x000fca00078ec0ff */
[----:B------:R-:W-:-:S05]  /*0460*/  VIADD R7, R3, 0xffffffff ;  /* 0xffffffff03077836 */ /* 0x000fca0000000000 */
[----:B------:R-:W-:-:S13]  /*0470*/  ISETP.GT.U32.OR P0, PT, R7, 0xfd, !PT ;  /* 0x000000fd0700780c */ /* 0x000fda0007f04470 */
[----:B------:R-:W-:Y:S01]  /*0480*/  @!P0 IMAD.MOV.U32 R6, RZ, RZ, RZ ;  /* 0x000000ffff068224 */ /* 0x000fe200078e00ff */
[----:B------:R-:W-:Y:S06]  /*0490*/  @!P0 BRA `(.L_x_12) ;  /* 0x00000000004c8947 */ /* 0x000fec0003800000 */
[----:B------:R-:W-:-:S13]  /*04a0*/  FSETP.GTU.FTZ.AND P0, PT, |R0|, +INF , PT ;  /* 0x7f8000000000780b */ /* 0x000fda0003f1c200 */
[----:B------:R-:W-:Y:S05]  /*04b0*/  @P0 BREAK.RELIABLE B2 ;  /* 0x0000000000020942 */ /* 0x000fea0003800100 */
[----:B------:R-:W-:Y:S05]  /*04c0*/  @P0 BRA `(.L_x_13) ;  /* 0x0000000400400947 */ /* 0x000fea0003800000 */
[----:B------:R-:W-:-:S05]  /*04d0*/  IMAD.MOV.U32 R6, RZ, RZ, 0x40400000 ;  /* 0x40400000ff067424 */ /* 0x000fca00078e00ff */
[----:B------:R-:W-:-:S13]  /*04e0*/  LOP3.LUT P0, RZ, R6, 0x7fffffff, R5, 0xc8, !PT ;  /* 0x7fffffff06ff7812 */ /* 0x000fda000780c805 */
[----:B------:R-:W-:Y:S05]  /*04f0*/  @!P0 BREAK.RELIABLE B2 ;  /* 0x0000000000028942 */ /* 0x000fea0003800100 */
[----:B------:R-:W-:Y:S05]  /*0500*/  @!P0 BRA `(.L_x_14) ;  /* 0x0000000400288947 */ /* 0x000fea0003800000 */
[----:B------:R-:W-:-:S13]  /*0510*/  LOP3.LUT P0, RZ, R5, 0x7fffffff, RZ, 0xc0, !PT ;  /* 0x7fffffff05ff7812 */ /* 0x000fda000780c0ff */
[----:B------:R-:W-:Y:S05]  /*0520*/  @!P0 BREAK.RELIABLE B2 ;  /* 0x0000000000028942 */ /* 0x000fea0003800100 */
[----:B------:R-:W-:Y:S05]  /*0530*/  @!P0 BRA `(.L_x_15) ;  /* 0x0000000400148947 */ /* 0x000fea0003800000 */
[----:B------:R-:W-:Y:S02]  /*0540*/  FSETP.NEU.FTZ.AND P0, PT, |R0|, +INF , PT ;  /* 0x7f8000000000780b */ /* 0x000fe40003f1d200 */
[----:B------:R-:W-:-:S04]  /*0550*/  LOP3.LUT P1, RZ, R6, 0x7fffffff, RZ, 0xc0, !PT ;  /* 0x7fffffff06ff7812 */ /* 0x000fc8000782c0ff */
[----:B------:R-:W-:-:S13]  /*0560*/  PLOP3.LUT P0, PT, P0, P1, PT, 0x2f, 0xf2 ;  /* 0x0000000000f2781c */ /* 0x000fda0000702577 */
[----:B------:R-:W-:Y:S05]  /*0570*/  @P0 BREAK.RELIABLE B2 ;  /* 0x0000000000020942 */ /* 0x000fea0003800100 */
[----:B------:R-:W-:Y:S05]  /*0580*/  @P0 BRA `(.L_x_16) ;  /* 0x0000000000f40947 */ /* 0x000fea0003800000 */
[----:B------:R-:W-:-:S13]  /*0590*/  ISETP.GE.AND P0, PT, R7, RZ, PT ;  /* 0x000000ff0700720c */ /* 0x000fda0003f06270 */
[----:B------:R-:W-:Y:S01]  /*05a0*/  @P0 MOV R6, RZ ;  /* 0x000000ff00060202 */ /* 0x000fe20000000f00 */
[----:B------:R-:W-:Y:S01]  /*05b0*/  @!P0 FFMA R5, R0, 1.84467440737095516160e+19, RZ ;  /* 0x5f80000000058823 */ /* 0x000fe200000000ff */
[----:B------:R-:W-:-:S07]  /*05c0*/  @!P0 IMAD.MOV.U32 R6, RZ, RZ, -0x40 ;  /* 0xffffffc0ff068424 */ /* 0x000fce00078e00ff */
.L_x_12:
[----:B------:R-:W-:Y:S05]  /*05d0*/  BSYNC.RELIABLE B2 ;  /* 0x0000000000027941 */ /* 0x000fea0003800100 */
.L_x_11:
[----:B------:R-:W-:Y:S01]  /*05e0*/  UMOV UR4, 0x40400000 ;  /* 0x4040000000047882 */ /* 0x000fe20000000000 */
[----:B------:R-:W-:Y:S01]  /*05f0*/  VIADD R3, R3, 0xffffff81 ;  /* 0xffffff8103037836 */ /* 0x000fe20000000000 */
[----:B------:R-:W-:Y:S01]  /*0600*/  UIADD3 UR4, UPT, UPT, UR4, -0x800000, URZ ;  /* 0xff80000004047890 */ /* 0x000fe2000fffe0ff */
[----:B------:R-:W-:Y:S02]  /*0610*/  BSSY.RECONVERGENT B2, `(.L_x_17) ;  /* 0x0000033000027945 */ /* 0x000fe40003800200 */
[----:B------:R-:W-:Y:S01]  /*0620*/  IMAD R0, R3, -0x800000, R5 ;  /* 0xff80000003007824 */ /* 0x000fe200078e0205 */
[----:B------:R-:W-:Y:S02]  /*0630*/  IADD3 R6, PT, PT, R6, -0x1, R3 ;  /* 0xffffffff06067810 */ /* 0x000fe40007ffe003 */
[----:B------:R-:W-:-:S03]  /*0640*/  FADD.FTZ R9, -RZ, -UR4 ;  /* 0x80000004ff097e21 */ /* 0x000fc60008010100 */
[----:B------:R-:W0:Y:S02]  /*0650*/  MUFU.RCP R7, UR4 ;  /* 0x0000000400077d08 */ /* 0x000e240008001000 */
[----:B0-----:R-:W-:-:S04]  /*0660*/  FFMA R8, R7, R9, 1 ;  /* 0x3f80000007087423 */ /* 0x001fc80000000009 */
[----:B------:R-:W-:-:S04]  /*0670*/  FFMA R7, R7, R8, R7 ;  /* 0x0000000807077223 */ /* 0x000fc80000000007 */
[----:B------:R-:W-:-:S04]  /*0680*/  FFMA R8, R0, R7, RZ ;  /* 0x0000000700087223 */ /* 0x000fc800000000ff */
[----:B------:R-:W-:-:S04]  /*0690*/  FFMA R5, R9, R8, R0 ;  /* 0x0000000809057223 */ /* 0x000fc80000000000 */
[----:B------:R-:W-:-:S04]  /*06a0*/  FFMA R8, R7, R5, R8 ;  /* 0x0000000507087223 */ /* 0x000fc80000000008 */
[----:B------:R-:W-:-:S04]  /*06b0*/  FFMA R9, R9, R8, R0 ;  /* 0x0000000809097223 */ /* 0x000fc80000000000 */
[----:B------:R-:W-:-:S05]  /*06c0*/  FFMA R5, R7, R9, R8 ;  /* 0x0000000907057223 */ /* 0x000fca0000000008 */
[----:B------:R-:W-:-:S04]  /*06d0*/  SHF.R.U32.HI R0, RZ, 0x17, R5 ;  /* 0x00000017ff007819 */ /* 0x000fc80000011605 */
[----:B------:R-:W-:-:S05]  /*06e0*/  LOP3.LUT R0, R0, 0xff, RZ, 0xc0, !PT ;  /* 0x000000ff00007812 */ /* 0x000fca00078ec0ff */
[----:B------:R-:W-:-:S04]  /*06f0*/  IMAD.IADD R10, R0, 0x1, R6 ;  /* 0x00000001000a7824 */ /* 0x000fc800078e0206 */
[----:B------:R-:W-:-:S05]  /*0700*/  VIADD R0, R10, 0xffffffff ;  /* 0xffffffff0a007836 */ /* 0x000fca0000000000 */
[----:B------:R-:W-:-:S13]  /*0710*/  ISETP.GE.U32.AND P0, PT, R0, 0xfe, PT ;  /* 0x000000fe0000780c */ /* 0x000fda0003f06070 */
[----:B------:R-:W-:Y:S05]  /*0720*/  @!P0 BRA `(.L_x_18) ;  /* 0x0000000000808947 */ /* 0x000fea0003800000 */
[----:B------:R-:W-:-:S13]  /*0730*/  ISETP.GT.AND P0, PT, R10, 0xfe, PT ;  /* 0x000000fe0a00780c */ /* 0x000fda0003f04270 */
[----:B------:R-:W-:Y:S05]  /*0740*/  @P0 BRA `(.L_x_19) ;  /* 0x00000000006c0947 */ /* 0x000fea0003800000 */
[----:B------:R-:W-:-:S13]  /*0750*/  ISETP.GE.AND P0, PT, R10, 0x1, PT ;  /* 0x000000010a00780c */ /* 0x000fda0003f06270 */
[----:B------:R-:W-:Y:S05]  /*0760*/  @P0 BRA `(.L_x_20) ;  /* 0x0000000000740947 */ /* 0x000fea0003800000 */
[----:B------:R-:W-:Y:S02]  /*0770*/  ISETP.GE.AND P0, PT, R10, -0x18, PT ;  /* 0xffffffe80a00780c */ /* 0x000fe40003f06270 */
[----:B------:R-:W-:-:S11]  /*0780*/  LOP3.LUT R5, R5, 0x80000000, RZ, 0xc0, !PT ;  /* 0x8000000005057812 */ /* 0x000fd600078ec0ff */
[----:B------:R-:W-:Y:S05]  /*0790*/  @!P0 BRA `(.L_x_20) ;  /* 0x0000000000688947 */ /* 0x000fea0003800000 */
[CCC-:B------:R-:W-:Y:S01]  /*07a0*/  FFMA.RZ R0, R7.reuse, R9.reuse, R8.reuse ;  /* 0x0000000907007223 */ /* 0x1c0fe2000000c008 */
[C---:B------:R-:W-:Y:S01]  /*07b0*/  VIADD R6, R10.reuse, 0x20 ;  /* 0x000000200a067836 */ /* 0x040fe20000000000 */
[C---:B------:R-:W-:Y:S02]  /*07c0*/  ISETP.NE.AND P2, PT, R10.reuse, RZ, PT ;  /* 0x000000ff0a00720c */ /* 0x040fe40003f45270 */
[----:B------:R-:W-:Y:S02]  /*07d0*/  ISETP.NE.AND P1, PT, R10, RZ, PT ;  /* 0x000000ff0a00720c */ /* 0x000fe40003f25270 */
[----:B------:R-:W-:Y:S01]  /*07e0*/  LOP3.LUT R3, R0, 0x7fffff, RZ, 0xc0, !PT ;  /* 0x007fffff00037812 */ /* 0x000fe200078ec0ff */
[CCC-:B------:R-:W-:Y:S01]  /*07f0*/  FFMA.RP R0, R7.reuse, R9.reuse, R8.reuse ;  /* 0x0000000907007223 */ /* 0x1c0fe20000008008 */
[----:B------:R-:W-:Y:S01]  /*0800*/  FFMA.RM R7, R7, R9, R8 ;  /* 0x0000000907077223 */ /* 0x000fe20000004008 */
[----:B------:R-:W-:Y:S02]  /*0810*/  IADD3 R8, PT, PT, -R10, RZ, RZ ;  /* 0x000000ff0a087210 */ /* 0x000fe40007ffe1ff */
[----:B------:R-:W-:-:S02]  /*0820*/  LOP3.LUT R3, R3, 0x800000, RZ, 0xfc, !PT ;  /* 0x0080000003037812 */ /* 0x000fc400078efcff */
[----:B------:R-:W-:Y:S02]  /*0830*/  FSETP.NEU.FTZ.AND P0, PT, R0, R7, PT ;  /* 0x000000070000720b */ /* 0x000fe40003f1d000 */
[----:B------:R-:W-:Y:S02]  /*0840*/  SHF.L.U32 R6, R3, R6, RZ ;  /* 0x0000000603067219 */ /* 0x000fe400000006ff */
[----:B------:R-:W-:Y:S02]  /*0850*/  SEL R0, R8, RZ, P2 ;  /* 0x000000ff08007207 */ /* 0x000fe40001000000 */
[----:B------:R-:W-:Y:S02]  /*0860*/  ISETP.NE.AND P1, PT, R6, RZ, P1 ;  /* 0x000000ff0600720c */ /* 0x000fe40000f25270 */
[----:B------:R-:W-:Y:S02]  /*0870*/  SHF.R.U32.HI R0, RZ, R0, R3 ;  /* 0x00000000ff007219 */ /* 0x000fe40000011603 */
[----:B------:R-:W-:-:S02]  /*0880*/  PLOP3.LUT P0, PT, P0, P1, PT, 0xf8, 0x8f ;  /* 0x00000000008f781c */ /* 0x000fc40000703f70 */
[----:B------:R-:W-:Y:S02]  /*0890*/  SHF.R.U32.HI R6, RZ, 0x1, R0 ;  /* 0x00000001ff067819 */ /* 0x000fe40000011600 */
[----:B------:R-:W-:-:S04]  /*08a0*/  SEL R3, RZ, 0x1, !P0 ;  /* 0x00000001ff037807 */ /* 0x000fc80004000000 */
[----:B------:R-:W-:-:S04]  /*08b0*/  LOP3.LUT R3, R3, 0x1, R6, 0xf8, !PT ;  /* 0x0000000103037812 */ /* 0x000fc800078ef806 */
[----:B------:R-:W-:-:S05]  /*08c0*/  LOP3.LUT R3, R3, R0, RZ, 0xc0, !PT ;  /* 0x0000000003037212 */ /* 0x000fca00078ec0ff */
[----:B------:R-:W-:-:S05]  /*08d0*/  IMAD.IADD R6, R6, 0x1, R3 ;  /* 0x0000000106067824 */ /* 0x000fca00078e0203 */
[----:B------:R-:W-:Y:S01]  /*08e0*/  LOP3.LUT R5, R6, R5, RZ, 0xfc, !PT ;  /* 0x0000000506057212 */ /* 0x000fe200078efcff */
[----:B------:R-:W-:Y:S06]  /*08f0*/  BRA `(.L_x_20) ;  /* 0x0000000000107947 */ /* 0x000fec0003800000 */
.L_x_19:
[----:B------:R-:W-:-:S04]  /*0900*/  LOP3.LUT R5, R5, 0x80000000, RZ, 0xc0, !PT ;  /* 0x8000000005057812 */ /* 0x000fc800078ec0ff */
[----:B------:R-:W-:Y:S01]  /*0910*/  LOP3.LUT R5, R5, 0x7f800000, RZ, 0xfc, !PT ;  /* 0x7f80000005057812 */ /* 0x000fe200078efcff */
[----:B------:R-:W-:Y:S06]  /*0920*/  BRA `(.L_x_20) ;  /* 0x0000000000047947 */ /* 0x000fec0003800000 */
.L_x_18:
[----:B------:R-:W-:-:S07]  /*0930*/  IMAD R5, R6, 0x800000, R5 ;  /* 0x0080000006057824 */ /* 0x000fce00078e0205 */
.L_x_20:
[----:B------:R-:W-:Y:S05]  /*0940*/  BSYNC.RECONVERGENT B2 ;  /* 0x0000000000027941 */ /* 0x000fea0003800200 */
.L_x_17:
[----:B------:R-:W-:Y:S05]  /*0950*/  BRA `(.L_x_21) ;  /* 0x0000000000207947 */ /* 0x000fea0003800000 */
.L_x_16:
[----:B------:R-:W-:-:S04]  /*0960*/  LOP3.LUT R5, R6, 0x80000000, R5, 0x48, !PT ;  /* 0x8000000006057812 */ /* 0x000fc800078e4805 */
[----:B------:R-:W-:Y:S01]  /*0970*/  LOP3.LUT R5, R5, 0x7f800000, RZ, 0xfc, !PT ;  /* 0x7f80000005057812 */ /* 0x000fe200078efcff */
[----:B------:R-:W-:Y:S06]  /*0980*/  BRA `(.L_x_21) ;  /* 0x0000000000147947 */ /* 0x000fec0003800000 */
.L_x_15:
[----:B------:R-:W-:Y:S01]  /*0990*/  LOP3.LUT R5, R6, 0x80000000, R5, 0x48, !PT ;  /* 0x8000000006057812 */ /* 0x000fe200078e4805 */
[----:B------:R-:W-:Y:S06]  /*09a0*/  BRA `(.L_x_21) ;  /* 0x00000000000c7947 */ /* 0x000fec0003800000 */
.L_x_14:
[----:B------:R-:W0:Y:S01]  /*09b0*/  MUFU.RSQ R5, -QNAN ;  /* 0xffc0000000057908 */ /* 0x000e220000001400 */
[----:B------:R-:W-:Y:S05]  /*09c0*/  BRA `(.L_x_21) ;  /* 0x0000000000047947 */ /* 0x000fea0003800000 */
.L_x_13:
[----:B------:R-:W-:-:S07]  /*09d0*/  FADD.FTZ R5, R0, 3 ;  /* 0x4040000000057421 */ /* 0x000fce0000010000 */
.L_x_21:
[----:B------:R-:W-:Y:S05]  /*09e0*/  BSYNC.RECONVERGENT B0 ;  /* 0x0000000000007941 */ /* 0x000fea0003800200 */
.L_x_10:
[----:B0-----:R-:W-:Y:S02]  /*09f0*/  IMAD.MOV.U32 R7, RZ, RZ, R5 ;  /* 0x000000ffff077224 */ /* 0x001fe400078e0005 */
[----:B------:R-:W-:-:S04]  /*0a00*/  IMAD.MOV.U32 R5, RZ, RZ, 0x0 ;  /* 0x00000000ff057424 */ /* 0x000fc800078e00ff */
[----:B------:R-:W-:Y:S05]  /*0a10*/  RET.REL.NODEC R4 `(_Z9stencil1DPfS_) ;  /* 0xfffffff404787950 */ /* 0x000fea0003c3ffff */
.L_x_22:
[----:B------:R-:W-:-:S00]  /*0a20*/  BRA `(.L_x_22) ;  /* 0xfffffffc00fc7947 */ /* 0x000fc0000383ffff */
[----:B------:R-:W-:-:S00]  /*0a30*/  NOP ;  /* 0x0000000000007918 */ /* 0x000fc00000000000 */
        /* <DEDUP_REMOVED lines=12> */
.L_x_23:


//--------------------- .nv.shared._Z9stencil1DPfS_ --------------------------
	.section	.nv.shared._Z9stencil1DPfS_,"aw",@nobits
	.sectionflags	@""
	.align	4
.nv.shared._Z9stencil1DPfS_:
	.zero		2056


//--------------------- .nv.shared.reserved.0     --------------------------
	.section	.nv.shared.reserved.0,"aw",@nobits
	.weak		__nv_reservedSMEM_offset_0_alias
	.size		__nv_reservedSMEM_offset_0_alias, 0, 64
	.other		__nv_reservedSMEM_offset_0_alias,@"STO_CUDA_RESERVED_SHARED STV_DEFAULT"
__nv_reservedSMEM_offset_0_alias:
	.zero		0
	.zero		64


//--------------------- .nv.constant0._Z9stencil1DPfS_ --------------------------
	.section	.nv.constant0._Z9stencil1DPfS_,"a",@progbits
	.sectionflags	@""
	.align	4
.nv.constant0._Z9stencil1DPfS_:
	.zero		912


//--------------------- SYMBOLS --------------------------

	.type		.nv.reservedSmem.offset0,@object
	.size		.nv.reservedSmem.offset0,0x4
	.type		.nv.reservedSmem.cap,@object
	.size		.nv.reservedSmem.cap,0x4
